//
// Generated by NVIDIA NVVM Compiler
//
// Compiler Build ID: CL-36424714
// Cuda compilation tools, release 13.0, V13.0.88
// Based on NVVM 20.0.0
//

.version 9.0
.target sm_100
.address_size 64

	// .globl	_Z8addArrayPiS_

.visible .entry _Z8addArrayPiS_(
	.param .u64 .ptr .align 1 _Z8addArrayPiS__param_0,
	.param .u64 .ptr .align 1 _Z8addArrayPiS__param_1
)
{
	.reg .b32 	%r<3>;
	.reg .b64 	%rd<8>;

	ld.param.u64 	%rd1, [_Z8addArrayPiS__param_0];
	ld.param.u64 	%rd2, [_Z8addArrayPiS__param_1];
	cvta.to.global.u64 	%rd3, %rd1;
	cvta.to.global.u64 	%rd4, %rd2;
	mov.u32 	%r1, %tid.x;
	mul.wide.u32 	%rd5, %r1, 4;
	add.s64 	%rd6, %rd4, %rd5;
	ld.global.u32 	%r2, [%rd6];
	add.s64 	%rd7, %rd3, %rd5;
	st.global.u32 	[%rd7], %r2;
	ret;

}


// ===== COMPILED SASS (sm_100) =====

	.target	sm_100

	.elftype	@"ET_EXEC"


//--------------------- .note.nv.tkinfo           --------------------------
	.section	.note.nv.tkinfo,"",@"SHT_NOTE"
	.sectionflags	@"SHF_NOTE_NV_TKINFO"
	.tkinfo
        /*0018*/ 	.word	0x00000002
        /*0030*/ 	.string	""
        /*0030*/ 	.string	"ptxas"
        /*0030*/ 	.string	"Cuda compilation tools, release 13.0, V13.0.88"
        /*0030*/ 	.string	"Build cuda_13.0.r13.0/compiler.36424714_0"
        /*0030*/ 	.string	"-arch sm_100 -m 64 "



//--------------------- .note.nv.cuinfo           --------------------------
	.section	.note.nv.cuinfo,"",@"SHT_NOTE"
	.sectionflags	@"SHF_NOTE_NV_CUINFO"
        /*0018*/ 	.short	0x0002
        /*001a*/ 	.short	0x0064
        /*001c*/ 	.short	0x0082
	.zero		2


//--------------------- .nv.info                  --------------------------
	.section	.nv.info,"",@"SHT_CUDA_INFO"
	.align	4


	//----- nvinfo : EIATTR_REGCOUNT
	.align		4
        /*0000*/ 	.byte	0x04, 0x2f
        /*0002*/ 	.short	(.L_1 - .L_0)
	.align		4
.L_0:
        /*0004*/ 	.word	index@(_Z8addArrayPiS_)
        /*0008*/ 	.word	0x0000000a


	//----- nvinfo : EIATTR_FRAME_SIZE
	.align		4
.L_1:
        /*000c*/ 	.byte	0x04, 0x11
        /*000e*/ 	.short	(.L_3 - .L_2)
	.align		4
.L_2:
        /*0010*/ 	.word	index@(_Z8addArrayPiS_)
        /*0014*/ 	.word	0x00000000


	//----- nvinfo : EIATTR_MIN_STACK_SIZE
	.align		4
.L_3:
        /*0018*/ 	.byte	0x04, 0x12
        /*001a*/ 	.short	(.L_5 - .L_4)
	.align		4
.L_4:
        /*001c*/ 	.word	index@(_Z8addArrayPiS_)
        /*0020*/ 	.word	0x00000000
.L_5:


//--------------------- .nv.compat                --------------------------
	.section	.nv.compat,"",@"SHT_CUDA_COMPAT_INFO"
	.align	4
        /*0000*/ 	.byte	0x02, 0x09, 0x00, 0x00, 0x02, 0x02, 0x01, 0x00, 0x02, 0x05, 0x05, 0x00, 0x03, 0x07, 0x01, 0x01
        /*0010*/ 	.byte	0x02, 0x03, 0x00, 0x00, 0x02, 0x06, 0x01, 0x00, 0x04, 0x0b, 0x08, 0x00, 0x09, 0x00, 0x00, 0x00
        /*0020*/ 	.byte	0x00, 0x00, 0x00, 0x00


//--------------------- .nv.info._Z8addArrayPiS_  --------------------------
	.section	.nv.info._Z8addArrayPiS_,"",@"SHT_CUDA_INFO"
	.sectionflags	@""
	.align	4


	//----- nvinfo : EIATTR_CUDA_API_VERSION
	.align		4
        /*0000*/ 	.byte	0x04, 0x37
        /*0002*/ 	.short	(.L_7 - .L_6)
.L_6:
        /*0004*/ 	.word	0x00000082


	//----- nvinfo : EIATTR_KPARAM_INFO
	.align		4
.L_7:
        /*0008*/ 	.byte	0x04, 0x17
        /*000a*/ 	.short	(.L_9 - .L_8)
.L_8:
        /*000c*/ 	.word	0x00000000
        /*0010*/ 	.short	0x0001
        /*0012*/ 	.short	0x0008
        /*0014*/ 	.byte	0x00, 0xf5, 0x21, 0x00


	//----- nvinfo : EIATTR_KPARAM_INFO
	.align		4
.L_9:
        /*0018*/ 	.byte	0x04, 0x17
        /*001a*/ 	.short	(.L_11 - .L_10)
.L_10:
        /*001c*/ 	.word	0x00000000
        /*0020*/ 	.short	0x0000
        /*0022*/ 	.short	0x0000
        /*0024*/ 	.byte	0x00, 0xf5, 0x21, 0x00


	//----- nvinfo : EIATTR_SPARSE_MMA_MASK
	.align		4
.L_11:
        /*0028*/ 	.byte	0x03, 0x50
        /*002a*/ 	.short	0x0000


	//----- nvinfo : EIATTR_MAXREG_COUNT
	.align		4
        /*002c*/ 	.byte	0x03, 0x1b
        /*002e*/ 	.short	0x00ff


	//----- nvinfo : EIATTR_MERCURY_ISA_VERSION
	.align		4
        /*0030*/ 	.byte	0x03, 0x5f
        /*0032*/ 	.short	0x0101


	//----- nvinfo : EIATTR_VRC_CTA_INIT_COUNT
	.align		4
        /*0034*/ 	.byte	0x02, 0x4a
	.zero		1
	.zero		1


	//----- nvinfo : EIATTR_EXIT_INSTR_OFFSETS
	.align		4
        /*0038*/ 	.byte	0x04, 0x1c
        /*003a*/ 	.short	(.L_13 - .L_12)


	//   ....[0]....
.L_12:
        /*003c*/ 	.word	0x00000090


	//----- nvinfo : EIATTR_CBANK_PARAM_SIZE
	.align		4
.L_13:
        /*0040*/ 	.byte	0x03, 0x19
        /*0042*/ 	.short	0x0010


	//----- nvinfo : EIATTR_PARAM_CBANK
	.align		4
        /*0044*/ 	.byte	0x04, 0x0a
        /*0046*/ 	.short	(.L_15 - .L_14)
	.align		4
.L_14:
        /*0048*/ 	.word	index@(.nv.constant0._Z8addArrayPiS_)
        /*004c*/ 	.short	0x0380
        /*004e*/ 	.short	0x0010


	//----- nvinfo : EIATTR_SW_WAR
	.align		4
.L_15:
        /*0050*/ 	.byte	0x04, 0x36
        /*0052*/ 	.short	(.L_17 - .L_16)
.L_16:
        /*0054*/ 	.word	0x00000008
.L_17:


//--------------------- .nv.callgraph             --------------------------
	.section	.nv.callgraph,"",@"SHT_CUDA_CALLGRAPH"
	.align	4
	.sectionentsize	8
	.align		4
        /*0000*/ 	.word	0x00000000
	.align		4
        /*0004*/ 	.word	0xffffffff
	.align		4
        /*0008*/ 	.word	0x00000000
	.align		4
        /*000c*/ 	.word	0xfffffffe
	.align		4
        /*0010*/ 	.word	0x00000000
	.align		4
        /*0014*/ 	.word	0xfffffffd
	.align		4
        /*0018*/ 	.word	0x00000000
	.align		4
        /*001c*/ 	.word	0xfffffffc


//--------------------- .text._Z8addArrayPiS_     --------------------------
	.section	.text._Z8addArrayPiS_,"ax",@progbits
	.align	128
        .global         _Z8addArrayPiS_
        .type           _Z8addArrayPiS_,@function
        .size           _Z8addArrayPiS_,(.L_x_1 - _Z8addArrayPiS_)
        .other          _Z8addArrayPiS_,@"STO_CUDA_ENTRY STV_DEFAULT"
_Z8addArrayPiS_:
.text._Z8addArrayPiS_:
[----:B------:R-:W-:Y:S01]  /*0000*/  LDC R1, c[0x0][0x37c] ;  /* 0x0000df00ff017b82 */ /* 0x000fe20000000800 */
[----:B------:R-:W0:Y:S07]  /*0010*/  S2R R7, SR_TID.X ;  /* 0x0000000000077919 */ /* 0x000e2e0000002100 */
[----:B------:R-:W0:Y:S01]  /*0020*/  LDC.64 R2, c[0x0][0x388] ;  /* 0x0000e200ff027b82 */ /* 0x000e220000000a00 */
[----:B------:R-:W1:Y:S07]  /*0030*/  LDCU.64 UR4, c[0x0][0x358] ;  /* 0x00006b00ff0477ac */ /* 0x000e6e0008000a00 */
[----:B------:R-:W2:Y:S01]  /*0040*/  LDC.64 R4, c[0x0][0x380] ;  /* 0x0000e000ff047b82 */ /* 0x000ea20000000a00 */
[----:B0-----:R-:W-:-:S06]  /*0050*/  IMAD.WIDE.U32 R2, R7, 0x4, R2 ;  /* 0x0000000407027825 */ /* 0x001fcc00078e0002 */
[----:B-1----:R-:W3:Y:S01]  /*0060*/  LDG.E R3, desc[UR4][R2.64] ;  /* 0x0000000402037981 */ /* 0x002ee2000c1e1900 */
[----:B--2---:R-:W-:-:S05]  /*0070*/  IMAD.WIDE.U32 R4, R7, 0x4, R4 ;  /* 0x0000000407047825 */ /* 0x004fca00078e0004 */
[----:B---3--:R-:W-:Y:S01]  /*0080*/  STG.E desc[UR4][R4.64], R3 ;  /* 0x0000000304007986 */ /* 0x008fe2000c101904 */
[----:B------:R-:W-:Y:S05]  /*0090*/  EXIT ;  /* 0x000000000000794d */ /* 0x000fea0003800000 */
.L_x_0:
[----:B------:R-:W-:-:S00]  /*00a0*/  BRA `(.L_x_0) ;  /* 0xfffffffc00fc7947 */ /* 0x000fc0000383ffff */
[----:B------:R-:W-:-:S00]  /*00b0*/  NOP ;  /* 0x0000000000007918 */ /* 0x000fc00000000000 */
        /* <DEDUP_REMOVED lines=12> */
.L_x_1:


//--------------------- .nv.shared.reserved.0     --------------------------
	.section	.nv.shared.reserved.0,"aw",@nobits
	.weak		__nv_reservedSMEM_offset_0_alias
	.size		__nv_reservedSMEM_offset_0_alias, 0, 64
	.other		__nv_reservedSMEM_offset_0_alias,@"STO_CUDA_RESERVED_SHARED STV_DEFAULT"
__nv_reservedSMEM_offset_0_alias:
	.zero		0
	.zero		64


//--------------------- .nv.constant0._Z8addArrayPiS_ --------------------------
	.section	.nv.constant0._Z8addArrayPiS_,"a",@progbits
	.sectionflags	@""
	.align	4
.nv.constant0._Z8addArrayPiS_:
	.zero		912


//--------------------- SYMBOLS --------------------------

	.type		.nv.reservedSmem.offset0,@object
	.size		.nv.reservedSmem.offset0,0x4
